//
// Generated by NVIDIA NVVM Compiler
//
// Compiler Build ID: CL-36424714
// Cuda compilation tools, release 13.0, V13.0.88
// Based on NVVM 20.0.0
//

.version 9.0
.target sm_100
.address_size 64

	// .globl	surface_accessibility_kernel

.visible .entry surface_accessibility_kernel(
	.param .u64 .ptr .align 1 surface_accessibility_kernel_param_0,
	.param .u64 .ptr .align 1 surface_accessibility_kernel_param_1,
	.param .u64 .ptr .align 1 surface_accessibility_kernel_param_2,
	.param .u64 .ptr .align 1 surface_accessibility_kernel_param_3,
	.param .u32 surface_accessibility_kernel_param_4,
	.param .u32 surface_accessibility_kernel_param_5,
	.param .f32 surface_accessibility_kernel_param_6,
	.param .u64 .ptr .align 1 surface_accessibility_kernel_param_7
)
{
	.reg .pred 	%p<2>;
	.reg .b32 	%r<7>;
	.reg .b64 	%rd<5>;

	ld.param.u32 	%r2, [surface_accessibility_kernel_param_4];
	ld.param.u64 	%rd1, [surface_accessibility_kernel_param_7];
	mov.u32 	%r3, %ctaid.x;
	mov.u32 	%r4, %ntid.x;
	mov.u32 	%r5, %tid.x;
	mad.lo.s32 	%r1, %r3, %r4, %r5;
	setp.ge.s32 	%p1, %r1, %r2;
	@%p1 bra 	$L__BB0_2;
	cvta.to.global.u64 	%rd2, %rd1;
	mul.wide.s32 	%rd3, %r1, 4;
	add.s64 	%rd4, %rd2, %rd3;
	mov.b32 	%r6, 0;
	st.global.u32 	[%rd4], %r6;
$L__BB0_2:
	ret;

}


// ===== COMPILED SASS (sm_100) =====

	.target	sm_100

	.elftype	@"ET_EXEC"


//--------------------- .note.nv.tkinfo           --------------------------
	.section	.note.nv.tkinfo,"",@"SHT_NOTE"
	.sectionflags	@"SHF_NOTE_NV_TKINFO"
	.tkinfo
        /*0018*/ 	.word	0x00000002
        /*0030*/ 	.string	""
        /*0030*/ 	.string	"ptxas"
        /*0030*/ 	.string	"Cuda compilation tools, release 13.0, V13.0.88"
        /*0030*/ 	.string	"Build cuda_13.0.r13.0/compiler.36424714_0"
        /*0030*/ 	.string	"-arch sm_100 -m 64 "



//--------------------- .note.nv.cuinfo           --------------------------
	.section	.note.nv.cuinfo,"",@"SHT_NOTE"
	.sectionflags	@"SHF_NOTE_NV_CUINFO"
        /*0018*/ 	.short	0x0002
        /*001a*/ 	.short	0x0064
        /*001c*/ 	.short	0x0082
	.zero		2


//--------------------- .nv.info                  --------------------------
	.section	.nv.info,"",@"SHT_CUDA_INFO"
	.align	4


	//----- nvinfo : EIATTR_REGCOUNT
	.align		4
        /*0000*/ 	.byte	0x04, 0x2f
        /*0002*/ 	.short	(.L_1 - .L_0)
	.align		4
.L_0:
        /*0004*/ 	.word	index@(surface_accessibility_kernel)
        /*0008*/ 	.word	0x00000008


	//----- nvinfo : EIATTR_FRAME_SIZE
	.align		4
.L_1:
        /*000c*/ 	.byte	0x04, 0x11
        /*000e*/ 	.short	(.L_3 - .L_2)
	.align		4
.L_2:
        /*0010*/ 	.word	index@(surface_accessibility_kernel)
        /*0014*/ 	.word	0x00000000


	//----- nvinfo : EIATTR_MIN_STACK_SIZE
	.align		4
.L_3:
        /*0018*/ 	.byte	0x04, 0x12
        /*001a*/ 	.short	(.L_5 - .L_4)
	.align		4
.L_4:
        /*001c*/ 	.word	index@(surface_accessibility_kernel)
        /*0020*/ 	.word	0x00000000
.L_5:


//--------------------- .nv.compat                --------------------------
	.section	.nv.compat,"",@"SHT_CUDA_COMPAT_INFO"
	.align	4
        /*0000*/ 	.byte	0x02, 0x09, 0x00, 0x00, 0x02, 0x02, 0x01, 0x00, 0x02, 0x05, 0x05, 0x00, 0x03, 0x07, 0x01, 0x01
        /*0010*/ 	.byte	0x02, 0x03, 0x00, 0x00, 0x02, 0x06, 0x01, 0x00, 0x04, 0x0b, 0x08, 0x00, 0x09, 0x00, 0x00, 0x00
        /*0020*/ 	.byte	0x00, 0x00, 0x00, 0x00


//--------------------- .nv.info.surface_accessibility_kernel --------------------------
	.section	.nv.info.surface_accessibility_kernel,"",@"SHT_CUDA_INFO"
	.sectionflags	@""
	.align	4


	//----- nvinfo : EIATTR_CUDA_API_VERSION
	.align		4
        /*0000*/ 	.byte	0x04, 0x37
        /*0002*/ 	.short	(.L_7 - .L_6)
.L_6:
        /*0004*/ 	.word	0x00000082


	//----- nvinfo : EIATTR_KPARAM_INFO
	.align		4
.L_7:
        /*0008*/ 	.byte	0x04, 0x17
        /*000a*/ 	.short	(.L_9 - .L_8)
.L_8:
        /*000c*/ 	.word	0x00000000
        /*0010*/ 	.short	0x0007
        /*0012*/ 	.short	0x0030
        /*0014*/ 	.byte	0x00, 0xf5, 0x21, 0x00


	//----- nvinfo : EIATTR_KPARAM_INFO
	.align		4
.L_9:
        /*0018*/ 	.byte	0x04, 0x17
        /*001a*/ 	.short	(.L_11 - .L_10)
.L_10:
        /*001c*/ 	.word	0x00000000
        /*0020*/ 	.short	0x0006
        /*0022*/ 	.short	0x0028
        /*0024*/ 	.byte	0x00, 0xf0, 0x11, 0x00


	//----- nvinfo : EIATTR_KPARAM_INFO
	.align		4
.L_11:
        /*0028*/ 	.byte	0x04, 0x17
        /*002a*/ 	.short	(.L_13 - .L_12)
.L_12:
        /*002c*/ 	.word	0x00000000
        /*0030*/ 	.short	0x0005
        /*0032*/ 	.short	0x0024
        /*0034*/ 	.byte	0x00, 0xf0, 0x11, 0x00


	//----- nvinfo : EIATTR_KPARAM_INFO
	.align		4
.L_13:
        /*0038*/ 	.byte	0x04, 0x17
        /*003a*/ 	.short	(.L_15 - .L_14)
.L_14:
        /*003c*/ 	.word	0x00000000
        /*0040*/ 	.short	0x0004
        /*0042*/ 	.short	0x0020
        /*0044*/ 	.byte	0x00, 0xf0, 0x11, 0x00


	//----- nvinfo : EIATTR_KPARAM_INFO
	.align		4
.L_15:
        /*0048*/ 	.byte	0x04, 0x17
        /*004a*/ 	.short	(.L_17 - .L_16)
.L_16:
        /*004c*/ 	.word	0x00000000
        /*0050*/ 	.short	0x0003
        /*0052*/ 	.short	0x0018
        /*0054*/ 	.byte	0x00, 0xf5, 0x21, 0x00


	//----- nvinfo : EIATTR_KPARAM_INFO
	.align		4
.L_17:
        /*0058*/ 	.byte	0x04, 0x17
        /*005a*/ 	.short	(.L_19 - .L_18)
.L_18:
        /*005c*/ 	.word	0x00000000
        /*0060*/ 	.short	0x0002
        /*0062*/ 	.short	0x0010
        /*0064*/ 	.byte	0x00, 0xf5, 0x21, 0x00


	//----- nvinfo : EIATTR_KPARAM_INFO
	.align		4
.L_19:
        /*0068*/ 	.byte	0x04, 0x17
        /*006a*/ 	.short	(.L_21 - .L_20)
.L_20:
        /*006c*/ 	.word	0x00000000
        /*0070*/ 	.short	0x0001
        /*0072*/ 	.short	0x0008
        /*0074*/ 	.byte	0x00, 0xf5, 0x21, 0x00


	//----- nvinfo : EIATTR_KPARAM_INFO
	.align		4
.L_21:
        /*0078*/ 	.byte	0x04, 0x17
        /*007a*/ 	.short	(.L_23 - .L_22)
.L_22:
        /*007c*/ 	.word	0x00000000
        /*0080*/ 	.short	0x0000
        /*0082*/ 	.short	0x0000
        /*0084*/ 	.byte	0x00, 0xf5, 0x21, 0x00


	//----- nvinfo : EIATTR_SPARSE_MMA_MASK
	.align		4
.L_23:
        /*0088*/ 	.byte	0x03, 0x50
        /*008a*/ 	.short	0x0000


	//----- nvinfo : EIATTR_MAXREG_COUNT
	.align		4
        /*008c*/ 	.byte	0x03, 0x1b
        /*008e*/ 	.short	0x00ff


	//----- nvinfo : EIATTR_MERCURY_ISA_VERSION
	.align		4
        /*0090*/ 	.byte	0x03, 0x5f
        /*0092*/ 	.short	0x0101


	//----- nvinfo : EIATTR_VRC_CTA_INIT_COUNT
	.align		4
        /*0094*/ 	.byte	0x02, 0x4a
	.zero		1
	.zero		1


	//----- nvinfo : EIATTR_EXIT_INSTR_OFFSETS
	.align		4
        /*0098*/ 	.byte	0x04, 0x1c
        /*009a*/ 	.short	(.L_25 - .L_24)


	//   ....[0]....
.L_24:
        /*009c*/ 	.word	0x00000070


	//   ....[1]....
        /*00a0*/ 	.word	0x000000c0


	//----- nvinfo : EIATTR_CBANK_PARAM_SIZE
	.align		4
.L_25:
        /*00a4*/ 	.byte	0x03, 0x19
        /*00a6*/ 	.short	0x0038


	//----- nvinfo : EIATTR_PARAM_CBANK
	.align		4
        /*00a8*/ 	.byte	0x04, 0x0a
        /*00aa*/ 	.short	(.L_27 - .L_26)
	.align		4
.L_26:
        /*00ac*/ 	.word	index@(.nv.constant0.surface_accessibility_kernel)
        /*00b0*/ 	.short	0x0380
        /*00b2*/ 	.short	0x0038


	//----- nvinfo : EIATTR_SW_WAR
	.align		4
.L_27:
        /*00b4*/ 	.byte	0x04, 0x36
        /*00b6*/ 	.short	(.L_29 - .L_28)
.L_28:
        /*00b8*/ 	.word	0x00000008
.L_29:


//--------------------- .nv.callgraph             --------------------------
	.section	.nv.callgraph,"",@"SHT_CUDA_CALLGRAPH"
	.align	4
	.sectionentsize	8
	.align		4
        /*0000*/ 	.word	0x00000000
	.align		4
        /*0004*/ 	.word	0xffffffff
	.align		4
        /*0008*/ 	.word	0x00000000
	.align		4
        /*000c*/ 	.word	0xfffffffe
	.align		4
        /*0010*/ 	.word	0x00000000
	.align		4
        /*0014*/ 	.word	0xfffffffd
	.align		4
        /*0018*/ 	.word	0x00000000
	.align		4
        /*001c*/ 	.word	0xfffffffc


//--------------------- .text.surface_accessibility_kernel --------------------------
	.section	.text.surface_accessibility_kernel,"ax",@progbits
	.align	128
        .global         surface_accessibility_kernel
        .type           surface_accessibility_kernel,@function
        .size           surface_accessibility_kernel,(.L_x_1 - surface_accessibility_kernel)
        .other          surface_accessibility_kernel,@"STO_CUDA_ENTRY STV_DEFAULT"
surface_accessibility_kernel:
.text.surface_accessibility_kernel:
[----:B------:R-:W-:Y:S01]  /*0000*/  LDC R1, c[0x0][0x37c] ;  /* 0x0000df00ff017b82 */ /* 0x000fe20000000800 */
[----:B------:R-:W0:Y:S07]  /*0010*/  S2R R0, SR_TID.X ;  /* 0x0000000000007919 */ /* 0x000e2e0000002100 */
[----:B------:R-:W0:Y:S01]  /*0020*/  S2UR UR4, SR_CTAID.X ;  /* 0x00000000000479c3 */ /* 0x000e220000002500 */
[----:B------:R-:W1:Y:S07]  /*0030*/  LDCU UR5, c[0x0][0x3a0] ;  /* 0x00007400ff0577ac */ /* 0x000e6e0008000800 */
[----:B------:R-:W0:Y:S02]  /*0040*/  LDC R5, c[0x0][0x360] ;  /* 0x0000d800ff057b82 */ /* 0x000e240000000800 */
[----:B0-----:R-:W-:-:S05]  /*0050*/  IMAD R5, R5, UR4, R0 ;  /* 0x0000000405057c24 */ /* 0x001fca000f8e0200 */
[----:B-1----:R-:W-:-:S13]  /*0060*/  ISETP.GE.AND P0, PT, R5, UR5, PT ;  /* 0x0000000505007c0c */ /* 0x002fda000bf06270 */
[----:B------:R-:W-:Y:S05]  /*0070*/  @P0 EXIT ;  /* 0x000000000000094d */ /* 0x000fea0003800000 */
[----:B------:R-:W0:Y:S01]  /*0080*/  LDC.64 R2, c[0x0][0x3b0] ;  /* 0x0000ec00ff027b82 */ /* 0x000e220000000a00 */
[----:B------:R-:W1:Y:S01]  /*0090*/  LDCU.64 UR4, c[0x0][0x358] ;  /* 0x00006b00ff0477ac */ /* 0x000e620008000a00 */
[----:B0-----:R-:W-:-:S05]  /*00a0*/  IMAD.WIDE R2, R5, 0x4, R2 ;  /* 0x0000000405027825 */ /* 0x001fca00078e0202 */
[----:B-1----:R-:W-:Y:S01]  /*00b0*/  STG.E desc[UR4][R2.64], RZ ;  /* 0x000000ff02007986 */ /* 0x002fe2000c101904 */
[----:B------:R-:W-:Y:S05]  /*00c0*/  EXIT ;  /* 0x000000000000794d */ /* 0x000fea0003800000 */
.L_x_0:
[----:B------:R-:W-:-:S00]  /*00d0*/  BRA `(.L_x_0) ;  /* 0xfffffffc00fc7947 */ /* 0x000fc0000383ffff */
[----:B------:R-:W-:-:S00]  /*00e0*/  NOP ;  /* 0x0000000000007918 */ /* 0x000fc00000000000 */
        /* <DEDUP_REMOVED lines=9> */
.L_x_1:


//--------------------- .nv.shared.reserved.0     --------------------------
	.section	.nv.shared.reserved.0,"aw",@nobits
	.weak		__nv_reservedSMEM_offset_0_alias
	.size		__nv_reservedSMEM_offset_0_alias, 0, 64
	.other		__nv_reservedSMEM_offset_0_alias,@"STO_CUDA_RESERVED_SHARED STV_DEFAULT"
__nv_reservedSMEM_offset_0_alias:
	.zero		0
	.zero		64


//--------------------- .nv.constant0.surface_accessibility_kernel --------------------------
	.section	.nv.constant0.surface_accessibility_kernel,"a",@progbits
	.sectionflags	@""
	.align	4
.nv.constant0.surface_accessibility_kernel:
	.zero		952


//--------------------- SYMBOLS --------------------------

	.type		.nv.reservedSmem.offset0,@object
	.size		.nv.reservedSmem.offset0,0x4
